//
// Generated by NVIDIA NVVM Compiler
//
// Compiler Build ID: CL-36424714
// Cuda compilation tools, release 13.0, V13.0.88
// Based on NVVM 20.0.0
//

.version 9.0
.target sm_100
.address_size 64

	// .globl	_Z16bucket_sort_initPiS_

.visible .entry _Z16bucket_sort_initPiS_(
	.param .u64 .ptr .align 1 _Z16bucket_sort_initPiS__param_0,
	.param .u64 .ptr .align 1 _Z16bucket_sort_initPiS__param_1
)
{
	.reg .b32 	%r<3>;
	.reg .b64 	%rd<8>;

	ld.param.u64 	%rd1, [_Z16bucket_sort_initPiS__param_0];
	ld.param.u64 	%rd2, [_Z16bucket_sort_initPiS__param_1];
	cvta.to.global.u64 	%rd3, %rd2;
	cvta.to.global.u64 	%rd4, %rd1;
	mov.u32 	%r1, %tid.x;
	mul.wide.u32 	%rd5, %r1, 4;
	add.s64 	%rd6, %rd4, %rd5;
	mov.b32 	%r2, 0;
	st.global.u32 	[%rd6], %r2;
	add.s64 	%rd7, %rd3, %rd5;
	st.global.u32 	[%rd7], %r2;
	ret;

}
	// .globl	_Z26bucket_sort_compute_bucketPiS_S_i
.visible .entry _Z26bucket_sort_compute_bucketPiS_S_i(
	.param .u64 .ptr .align 1 _Z26bucket_sort_compute_bucketPiS_S_i_param_0,
	.param .u64 .ptr .align 1 _Z26bucket_sort_compute_bucketPiS_S_i_param_1,
	.param .u64 .ptr .align 1 _Z26bucket_sort_compute_bucketPiS_S_i_param_2,
	.param .u32 _Z26bucket_sort_compute_bucketPiS_S_i_param_3
)
{
	.reg .pred 	%p<6>;
	.reg .b32 	%r<37>;
	.reg .b64 	%rd<16>;

	ld.param.u64 	%rd3, [_Z26bucket_sort_compute_bucketPiS_S_i_param_0];
	ld.param.u64 	%rd4, [_Z26bucket_sort_compute_bucketPiS_S_i_param_1];
	ld.param.u64 	%rd5, [_Z26bucket_sort_compute_bucketPiS_S_i_param_2];
	ld.param.u32 	%r18, [_Z26bucket_sort_compute_bucketPiS_S_i_param_3];
	cvta.to.global.u64 	%rd1, %rd5;
	cvta.to.global.u64 	%rd6, %rd4;
	cvta.to.global.u64 	%rd7, %rd3;
	mov.u32 	%r19, %tid.x;
	mul.wide.u32 	%rd8, %r19, 4;
	add.s64 	%rd9, %rd7, %rd8;
	ld.global.u32 	%r20, [%rd9];
	mul.wide.s32 	%rd10, %r20, 4;
	add.s64 	%rd11, %rd6, %rd10;
	atom.global.add.u32 	%r21, [%rd11], 1;
	ld.global.u32 	%r1, [%rd9];
	add.s32 	%r33, %r1, 1;
	setp.ge.s32 	%p1, %r33, %r18;
	@%p1 bra 	$L__BB1_8;
	not.b32 	%r22, %r1;
	add.s32 	%r23, %r18, %r22;
	and.b32  	%r3, %r23, 3;
	setp.eq.s32 	%p2, %r3, 0;
	@%p2 bra 	$L__BB1_5;
	neg.s32 	%r32, %r3;
	mov.u32 	%r31, %r1;
$L__BB1_3:
	.pragma "nounroll";
	mul.wide.s32 	%rd12, %r33, 4;
	add.s64 	%rd13, %rd1, %rd12;
	atom.global.add.u32 	%r24, [%rd13], 1;
	add.s32 	%r33, %r33, 1;
	add.s32 	%r32, %r32, 1;
	setp.ne.s32 	%p3, %r32, 0;
	add.s32 	%r31, %r31, 1;
	@%p3 bra 	$L__BB1_3;
	add.s32 	%r33, %r31, 1;
$L__BB1_5:
	sub.s32 	%r25, %r18, %r1;
	add.s32 	%r26, %r25, -2;
	setp.lt.u32 	%p4, %r26, 3;
	@%p4 bra 	$L__BB1_8;
	sub.s32 	%r35, %r33, %r18;
	add.s64 	%rd2, %rd1, 8;
$L__BB1_7:
	mul.wide.s32 	%rd14, %r33, 4;
	add.s64 	%rd15, %rd2, %rd14;
	atom.global.add.u32 	%r27, [%rd15+-8], 1;
	atom.global.add.u32 	%r28, [%rd15+-4], 1;
	atom.global.add.u32 	%r29, [%rd15], 1;
	atom.global.add.u32 	%r30, [%rd15+4], 1;
	add.s32 	%r33, %r33, 4;
	add.s32 	%r35, %r35, 4;
	setp.ne.s32 	%p5, %r35, 0;
	@%p5 bra 	$L__BB1_7;
$L__BB1_8:
	ret;

}
	// .globl	_Z11bucket_sortPiS_S_
.visible .entry _Z11bucket_sortPiS_S_(
	.param .u64 .ptr .align 1 _Z11bucket_sortPiS_S__param_0,
	.param .u64 .ptr .align 1 _Z11bucket_sortPiS_S__param_1,
	.param .u64 .ptr .align 1 _Z11bucket_sortPiS_S__param_2
)
{
	.reg .pred 	%p<3>;
	.reg .b32 	%r<10>;
	.reg .b64 	%rd<13>;

	ld.param.u64 	%rd4, [_Z11bucket_sortPiS_S__param_0];
	ld.param.u64 	%rd6, [_Z11bucket_sortPiS_S__param_1];
	ld.param.u64 	%rd5, [_Z11bucket_sortPiS_S__param_2];
	cvta.to.global.u64 	%rd7, %rd6;
	mov.u32 	%r1, %tid.x;
	mul.wide.u32 	%rd8, %r1, 4;
	add.s64 	%rd1, %rd7, %rd8;
	ld.global.u32 	%r4, [%rd1];
	setp.lt.s32 	%p1, %r4, 1;
	@%p1 bra 	$L__BB2_3;
	cvta.to.global.u64 	%rd9, %rd5;
	add.s64 	%rd2, %rd9, %rd8;
	cvta.to.global.u64 	%rd3, %rd4;
	mov.b32 	%r9, 0;
$L__BB2_2:
	ld.global.u32 	%r6, [%rd2];
	add.s32 	%r7, %r6, %r9;
	mul.wide.s32 	%rd11, %r7, 4;
	add.s64 	%rd12, %rd3, %rd11;
	st.global.u32 	[%rd12], %r1;
	add.s32 	%r9, %r9, 1;
	ld.global.u32 	%r8, [%rd1];
	setp.lt.s32 	%p2, %r9, %r8;
	@%p2 bra 	$L__BB2_2;
$L__BB2_3:
	ret;

}


// ===== COMPILED SASS (sm_100) =====

	.target	sm_100

	.elftype	@"ET_EXEC"


//--------------------- .note.nv.tkinfo           --------------------------
	.section	.note.nv.tkinfo,"",@"SHT_NOTE"
	.sectionflags	@"SHF_NOTE_NV_TKINFO"
	.tkinfo
        /*0018*/ 	.word	0x00000002
        /*0030*/ 	.string	""
        /*0030*/ 	.string	"ptxas"
        /*0030*/ 	.string	"Cuda compilation tools, release 13.0, V13.0.88"
        /*0030*/ 	.string	"Build cuda_13.0.r13.0/compiler.36424714_0"
        /*0030*/ 	.string	"-arch sm_100 -m 64 "



//--------------------- .note.nv.cuinfo           --------------------------
	.section	.note.nv.cuinfo,"",@"SHT_NOTE"
	.sectionflags	@"SHF_NOTE_NV_CUINFO"
        /*0018*/ 	.short	0x0002
        /*001a*/ 	.short	0x0064
        /*001c*/ 	.short	0x0082
	.zero		2


//--------------------- .nv.info                  --------------------------
	.section	.nv.info,"",@"SHT_CUDA_INFO"
	.align	4


	//----- nvinfo : EIATTR_REGCOUNT
	.align		4
        /*0000*/ 	.byte	0x04, 0x2f
        /*0002*/ 	.short	(.L_1 - .L_0)
	.align		4
.L_0:
        /*0004*/ 	.word	index@(_Z16bucket_sort_initPiS_)
        /*0008*/ 	.word	0x0000000a


	//----- nvinfo : EIATTR_FRAME_SIZE
	.align		4
.L_1:
        /*000c*/ 	.byte	0x04, 0x11
        /*000e*/ 	.short	(.L_3 - .L_2)
	.align		4
.L_2:
        /*0010*/ 	.word	index@(_Z16bucket_sort_initPiS_)
        /*0014*/ 	.word	0x00000000


	//----- nvinfo : EIATTR_REGCOUNT
	.align		4
.L_3:
        /*0018*/ 	.byte	0x04, 0x2f
        /*001a*/ 	.short	(.L_5 - .L_4)
	.align		4
.L_4:
        /*001c*/ 	.word	index@(_Z26bucket_sort_compute_bucketPiS_S_i)
        /*0020*/ 	.word	0x0000000e


	//----- nvinfo : EIATTR_FRAME_SIZE
	.align		4
.L_5:
        /*0024*/ 	.byte	0x04, 0x11
        /*0026*/ 	.short	(.L_7 - .L_6)
	.align		4
.L_6:
        /*0028*/ 	.word	index@(_Z26bucket_sort_compute_bucketPiS_S_i)
        /*002c*/ 	.word	0x00000000


	//----- nvinfo : EIATTR_REGCOUNT
	.align		4
.L_7:
        /*0030*/ 	.byte	0x04, 0x2f
        /*0032*/ 	.short	(.L_9 - .L_8)
	.align		4
.L_8:
        /*0034*/ 	.word	index@(_Z11bucket_sortPiS_S_)
        /*0038*/ 	.word	0x00000010


	//----- nvinfo : EIATTR_FRAME_SIZE
	.align		4
.L_9:
        /*003c*/ 	.byte	0x04, 0x11
        /*003e*/ 	.short	(.L_11 - .L_10)
	.align		4
.L_10:
        /*0040*/ 	.word	index@(_Z11bucket_sortPiS_S_)
        /*0044*/ 	.word	0x00000000


	//----- nvinfo : EIATTR_MIN_STACK_SIZE
	.align		4
.L_11:
        /*0048*/ 	.byte	0x04, 0x12
        /*004a*/ 	.short	(.L_13 - .L_12)
	.align		4
.L_12:
        /*004c*/ 	.word	index@(_Z11bucket_sortPiS_S_)
        /*0050*/ 	.word	0x00000000


	//----- nvinfo : EIATTR_MIN_STACK_SIZE
	.align		4
.L_13:
        /*0054*/ 	.byte	0x04, 0x12
        /*0056*/ 	.short	(.L_15 - .L_14)
	.align		4
.L_14:
        /*0058*/ 	.word	index@(_Z26bucket_sort_compute_bucketPiS_S_i)
        /*005c*/ 	.word	0x00000000


	//----- nvinfo : EIATTR_MIN_STACK_SIZE
	.align		4
.L_15:
        /*0060*/ 	.byte	0x04, 0x12
        /*0062*/ 	.short	(.L_17 - .L_16)
	.align		4
.L_16:
        /*0064*/ 	.word	index@(_Z16bucket_sort_initPiS_)
        /*0068*/ 	.word	0x00000000
.L_17:


//--------------------- .nv.compat                --------------------------
	.section	.nv.compat,"",@"SHT_CUDA_COMPAT_INFO"
	.align	4
        /*0000*/ 	.byte	0x02, 0x09, 0x00, 0x00, 0x02, 0x02, 0x01, 0x00, 0x02, 0x05, 0x05, 0x00, 0x03, 0x07, 0x01, 0x01
        /*0010*/ 	.byte	0x02, 0x03, 0x00, 0x00, 0x02, 0x06, 0x01, 0x00, 0x04, 0x0b, 0x08, 0x00, 0x09, 0x00, 0x00, 0x00
        /*0020*/ 	.byte	0x00, 0x00, 0x00, 0x00


//--------------------- .nv.info._Z11bucket_sortPiS_S_ --------------------------
	.section	.nv.info._Z11bucket_sortPiS_S_,"",@"SHT_CUDA_INFO"
	.sectionflags	@""
	.align	4


	//----- nvinfo : EIATTR_CUDA_API_VERSION
	.align		4
        /*0000*/ 	.byte	0x04, 0x37
        /*0002*/ 	.short	(.L_19 - .L_18)
.L_18:
        /*0004*/ 	.word	0x00000082


	//----- nvinfo : EIATTR_KPARAM_INFO
	.align		4
.L_19:
        /*0008*/ 	.byte	0x04, 0x17
        /*000a*/ 	.short	(.L_21 - .L_20)
.L_20:
        /*000c*/ 	.word	0x00000000
        /*0010*/ 	.short	0x0002
        /*0012*/ 	.short	0x0010
        /*0014*/ 	.byte	0x00, 0xf5, 0x21, 0x00


	//----- nvinfo : EIATTR_KPARAM_INFO
	.align		4
.L_21:
        /*0018*/ 	.byte	0x04, 0x17
        /*001a*/ 	.short	(.L_23 - .L_22)
.L_22:
        /*001c*/ 	.word	0x00000000
        /*0020*/ 	.short	0x0001
        /*0022*/ 	.short	0x0008
        /*0024*/ 	.byte	0x00, 0xf5, 0x21, 0x00


	//----- nvinfo : EIATTR_KPARAM_INFO
	.align		4
.L_23:
        /*0028*/ 	.byte	0x04, 0x17
        /*002a*/ 	.short	(.L_25 - .L_24)
.L_24:
        /*002c*/ 	.word	0x00000000
        /*0030*/ 	.short	0x0000
        /*0032*/ 	.short	0x0000
        /*0034*/ 	.byte	0x00, 0xf5, 0x21, 0x00


	//----- nvinfo : EIATTR_SPARSE_MMA_MASK
	.align		4
.L_25:
        /*0038*/ 	.byte	0x03, 0x50
        /*003a*/ 	.short	0x0000


	//----- nvinfo : EIATTR_MAXREG_COUNT
	.align		4
        /*003c*/ 	.byte	0x03, 0x1b
        /*003e*/ 	.short	0x00ff


	//----- nvinfo : EIATTR_MERCURY_ISA_VERSION
	.align		4
        /*0040*/ 	.byte	0x03, 0x5f
        /*0042*/ 	.short	0x0101


	//----- nvinfo : EIATTR_VRC_CTA_INIT_COUNT
	.align		4
        /*0044*/ 	.byte	0x02, 0x4a
	.zero		1
	.zero		1


	//----- nvinfo : EIATTR_EXIT_INSTR_OFFSETS
	.align		4
        /*0048*/ 	.byte	0x04, 0x1c
        /*004a*/ 	.short	(.L_27 - .L_26)


	//   ....[0]....
.L_26:
        /*004c*/ 	.word	0x00000070


	//   ....[1]....
        /*0050*/ 	.word	0x00000140


	//----- nvinfo : EIATTR_CRS_STACK_SIZE
	.align		4
.L_27:
        /*0054*/ 	.byte	0x04, 0x1e
        /*0056*/ 	.short	(.L_29 - .L_28)
.L_28:
        /*0058*/ 	.word	0x00000000


	//----- nvinfo : EIATTR_CBANK_PARAM_SIZE
	.align		4
.L_29:
        /*005c*/ 	.byte	0x03, 0x19
        /*005e*/ 	.short	0x0018


	//----- nvinfo : EIATTR_PARAM_CBANK
	.align		4
        /*0060*/ 	.byte	0x04, 0x0a
        /*0062*/ 	.short	(.L_31 - .L_30)
	.align		4
.L_30:
        /*0064*/ 	.word	index@(.nv.constant0._Z11bucket_sortPiS_S_)
        /*0068*/ 	.short	0x0380
        /*006a*/ 	.short	0x0018


	//----- nvinfo : EIATTR_SW_WAR
	.align		4
.L_31:
        /*006c*/ 	.byte	0x04, 0x36
        /*006e*/ 	.short	(.L_33 - .L_32)
.L_32:
        /*0070*/ 	.word	0x00000008
.L_33:


//--------------------- .nv.info._Z26bucket_sort_compute_bucketPiS_S_i --------------------------
	.section	.nv.info._Z26bucket_sort_compute_bucketPiS_S_i,"",@"SHT_CUDA_INFO"
	.sectionflags	@""
	.align	4


	//----- nvinfo : EIATTR_CUDA_API_VERSION
	.align		4
        /*0000*/ 	.byte	0x04, 0x37
        /*0002*/ 	.short	(.L_35 - .L_34)
.L_34:
        /*0004*/ 	.word	0x00000082


	//----- nvinfo : EIATTR_KPARAM_INFO
	.align		4
.L_35:
        /*0008*/ 	.byte	0x04, 0x17
        /*000a*/ 	.short	(.L_37 - .L_36)
.L_36:
        /*000c*/ 	.word	0x00000000
        /*0010*/ 	.short	0x0003
        /*0012*/ 	.short	0x0018
        /*0014*/ 	.byte	0x00, 0xf0, 0x11, 0x00


	//----- nvinfo : EIATTR_KPARAM_INFO
	.align		4
.L_37:
        /*0018*/ 	.byte	0x04, 0x17
        /*001a*/ 	.short	(.L_39 - .L_38)
.L_38:
        /*001c*/ 	.word	0x00000000
        /*0020*/ 	.short	0x0002
        /*0022*/ 	.short	0x0010
        /*0024*/ 	.byte	0x00, 0xf5, 0x21, 0x00


	//----- nvinfo : EIATTR_KPARAM_INFO
	.align		4
.L_39:
        /*0028*/ 	.byte	0x04, 0x17
        /*002a*/ 	.short	(.L_41 - .L_40)
.L_40:
        /*002c*/ 	.word	0x00000000
        /*0030*/ 	.short	0x0001
        /*0032*/ 	.short	0x0008
        /*0034*/ 	.byte	0x00, 0xf5, 0x21, 0x00


	//----- nvinfo : EIATTR_KPARAM_INFO
	.align		4
.L_41:
        /*0038*/ 	.byte	0x04, 0x17
        /*003a*/ 	.short	(.L_43 - .L_42)
.L_42:
        /*003c*/ 	.word	0x00000000
        /*0040*/ 	.short	0x0000
        /*0042*/ 	.short	0x0000
        /*0044*/ 	.byte	0x00, 0xf5, 0x21, 0x00


	//----- nvinfo : EIATTR_SPARSE_MMA_MASK
	.align		4
.L_43:
        /*0048*/ 	.byte	0x03, 0x50
        /*004a*/ 	.short	0x0000


	//----- nvinfo : EIATTR_MAXREG_COUNT
	.align		4
        /*004c*/ 	.byte	0x03, 0x1b
        /*004e*/ 	.short	0x00ff


	//----- nvinfo : EIATTR_MERCURY_ISA_VERSION
	.align		4
        /*0050*/ 	.byte	0x03, 0x5f
        /*0052*/ 	.short	0x0101


	//----- nvinfo : EIATTR_VRC_CTA_INIT_COUNT
	.align		4
        /*0054*/ 	.byte	0x02, 0x4a
	.zero		1
	.zero		1


	//----- nvinfo : EIATTR_EXIT_INSTR_OFFSETS
	.align		4
        /*0058*/ 	.byte	0x04, 0x1c
        /*005a*/ 	.short	(.L_45 - .L_44)


	//   ....[0]....
.L_44:
        /*005c*/ 	.word	0x000000e0


	//   ....[1]....
        /*0060*/ 	.word	0x00000240


	//   ....[2]....
        /*0064*/ 	.word	0x00000340


	//----- nvinfo : EIATTR_CRS_STACK_SIZE
	.align		4
.L_45:
        /*0068*/ 	.byte	0x04, 0x1e
        /*006a*/ 	.short	(.L_47 - .L_46)
.L_46:
        /*006c*/ 	.word	0x00000000


	//----- nvinfo : EIATTR_CBANK_PARAM_SIZE
	.align		4
.L_47:
        /*0070*/ 	.byte	0x03, 0x19
        /*0072*/ 	.short	0x001c


	//----- nvinfo : EIATTR_PARAM_CBANK
	.align		4
        /*0074*/ 	.byte	0x04, 0x0a
        /*0076*/ 	.short	(.L_49 - .L_48)
	.align		4
.L_48:
        /*0078*/ 	.word	index@(.nv.constant0._Z26bucket_sort_compute_bucketPiS_S_i)
        /*007c*/ 	.short	0x0380
        /*007e*/ 	.short	0x001c


	//----- nvinfo : EIATTR_SW_WAR
	.align		4
.L_49:
        /*0080*/ 	.byte	0x04, 0x36
        /*0082*/ 	.short	(.L_51 - .L_50)
.L_50:
        /*0084*/ 	.word	0x00000008
.L_51:


//--------------------- .nv.info._Z16bucket_sort_initPiS_ --------------------------
	.section	.nv.info._Z16bucket_sort_initPiS_,"",@"SHT_CUDA_INFO"
	.sectionflags	@""
	.align	4


	//----- nvinfo : EIATTR_CUDA_API_VERSION
	.align		4
        /*0000*/ 	.byte	0x04, 0x37
        /*0002*/ 	.short	(.L_53 - .L_52)
.L_52:
        /*0004*/ 	.word	0x00000082


	//----- nvinfo : EIATTR_KPARAM_INFO
	.align		4
.L_53:
        /*0008*/ 	.byte	0x04, 0x17
        /*000a*/ 	.short	(.L_55 - .L_54)
.L_54:
        /*000c*/ 	.word	0x00000000
        /*0010*/ 	.short	0x0001
        /*0012*/ 	.short	0x0008
        /*0014*/ 	.byte	0x00, 0xf5, 0x21, 0x00


	//----- nvinfo : EIATTR_KPARAM_INFO
	.align		4
.L_55:
        /*0018*/ 	.byte	0x04, 0x17
        /*001a*/ 	.short	(.L_57 - .L_56)
.L_56:
        /*001c*/ 	.word	0x00000000
        /*0020*/ 	.short	0x0000
        /*0022*/ 	.short	0x0000
        /*0024*/ 	.byte	0x00, 0xf5, 0x21, 0x00


	//----- nvinfo : EIATTR_SPARSE_MMA_MASK
	.align		4
.L_57:
        /*0028*/ 	.byte	0x03, 0x50
        /*002a*/ 	.short	0x0000


	//----- nvinfo : EIATTR_MAXREG_COUNT
	.align		4
        /*002c*/ 	.byte	0x03, 0x1b
        /*002e*/ 	.short	0x00ff


	//----- nvinfo : EIATTR_MERCURY_ISA_VERSION
	.align		4
        /*0030*/ 	.byte	0x03, 0x5f
        /*0032*/ 	.short	0x0101


	//----- nvinfo : EIATTR_VRC_CTA_INIT_COUNT
	.align		4
        /*0034*/ 	.byte	0x02, 0x4a
	.zero		1
	.zero		1


	//----- nvinfo : EIATTR_EXIT_INSTR_OFFSETS
	.align		4
        /*0038*/ 	.byte	0x04, 0x1c
        /*003a*/ 	.short	(.L_59 - .L_58)


	//   ....[0]....
.L_58:
        /*003c*/ 	.word	0x00000090


	//----- nvinfo : EIATTR_CBANK_PARAM_SIZE
	.align		4
.L_59:
        /*0040*/ 	.byte	0x03, 0x19
        /*0042*/ 	.short	0x0010


	//----- nvinfo : EIATTR_PARAM_CBANK
	.align		4
        /*0044*/ 	.byte	0x04, 0x0a
        /*0046*/ 	.short	(.L_61 - .L_60)
	.align		4
.L_60:
        /*0048*/ 	.word	index@(.nv.constant0._Z16bucket_sort_initPiS_)
        /*004c*/ 	.short	0x0380
        /*004e*/ 	.short	0x0010


	//----- nvinfo : EIATTR_SW_WAR
	.align		4
.L_61:
        /*0050*/ 	.byte	0x04, 0x36
        /*0052*/ 	.short	(.L_63 - .L_62)
.L_62:
        /*0054*/ 	.word	0x00000008
.L_63:


//--------------------- .nv.callgraph             --------------------------
	.section	.nv.callgraph,"",@"SHT_CUDA_CALLGRAPH"
	.align	4
	.sectionentsize	8
	.align		4
        /*0000*/ 	.word	0x00000000
	.align		4
        /*0004*/ 	.word	0xffffffff
	.align		4
        /*0008*/ 	.word	0x00000000
	.align		4
        /*000c*/ 	.word	0xfffffffe
	.align		4
        /*0010*/ 	.word	0x00000000
	.align		4
        /*0014*/ 	.word	0xfffffffd
	.align		4
        /*0018*/ 	.word	0x00000000
	.align		4
        /*001c*/ 	.word	0xfffffffc


//--------------------- .text._Z11bucket_sortPiS_S_ --------------------------
	.section	.text._Z11bucket_sortPiS_S_,"ax",@progbits
	.align	128
        .global         _Z11bucket_sortPiS_S_
        .type           _Z11bucket_sortPiS_S_,@function
        .size           _Z11bucket_sortPiS_S_,(.L_x_9 - _Z11bucket_sortPiS_S_)
        .other          _Z11bucket_sortPiS_S_,@"STO_CUDA_ENTRY STV_DEFAULT"
_Z11bucket_sortPiS_S_:
.text._Z11bucket_sortPiS_S_:
[----:B------:R-:W-:Y:S01]  /*0000*/  LDC R1, c[0x0][0x37c] ;  /* 0x0000df00ff017b82 */ /* 0x000fe20000000800 */
[----:B------:R-:W0:Y:S07]  /*0010*/  S2R R13, SR_TID.X ;  /* 0x00000000000d7919 */ /* 0x000e2e0000002100 */
[----:B------:R-:W0:Y:S01]  /*0020*/  LDC.64 R2, c[0x0][0x388] ;  /* 0x0000e200ff027b82 */ /* 0x000e220000000a00 */
[----:B------:R-:W1:Y:S01]  /*0030*/  LDCU.64 UR4, c[0x0][0x358] ;  /* 0x00006b00ff0477ac */ /* 0x000e620008000a00 */
[----:B0-----:R-:W-:-:S05]  /*0040*/  IMAD.WIDE.U32 R2, R13, 0x4, R2 ;  /* 0x000000040d027825 */ /* 0x001fca00078e0002 */
[----:B-1----:R-:W2:Y:S02]  /*0050*/  LDG.E R0, desc[UR4][R2.64] ;  /* 0x0000000402007981 */ /* 0x002ea4000c1e1900 */
[----:B--2---:R-:W-:-:S13]  /*0060*/  ISETP.GE.AND P0, PT, R0, 0x1, PT ;  /* 0x000000010000780c */ /* 0x004fda0003f06270 */
[----:B------:R-:W-:Y:S05]  /*0070*/  @!P0 EXIT ;  /* 0x000000000000894d */ /* 0x000fea0003800000 */
[----:B------:R-:W0:Y:S01]  /*0080*/  LDC.64 R4, c[0x0][0x390] ;  /* 0x0000e400ff047b82 */ /* 0x000e220000000a00 */
[----:B------:R-:W-:-:S07]  /*0090*/  HFMA2 R0, -RZ, RZ, 0, 0 ;  /* 0x00000000ff007431 */ /* 0x000fce00000001ff */
[----:B------:R-:W1:Y:S01]  /*00a0*/  LDC.64 R8, c[0x0][0x380] ;  /* 0x0000e000ff087b82 */ /* 0x000e620000000a00 */
[----:B0-----:R-:W-:-:S07]  /*00b0*/  IMAD.WIDE.U32 R4, R13, 0x4, R4 ;  /* 0x000000040d047825 */ /* 0x001fce00078e0004 */
.L_x_0:
[----:B------:R-:W2:Y:S02]  /*00c0*/  LDG.E R7, desc[UR4][R4.64] ;  /* 0x0000000404077981 */ /* 0x000ea4000c1e1900 */
[----:B--2---:R-:W-:-:S05]  /*00d0*/  IADD3 R7, PT, PT, R7, R0, RZ ;  /* 0x0000000007077210 */ /* 0x004fca0007ffe0ff */
[----:B-1----:R-:W-:-:S05]  /*00e0*/  IMAD.WIDE R6, R7, 0x4, R8 ;  /* 0x0000000407067825 */ /* 0x002fca00078e0208 */
[----:B------:R0:W-:Y:S04]  /*00f0*/  STG.E desc[UR4][R6.64], R13 ;  /* 0x0000000d06007986 */ /* 0x0001e8000c101904 */
[----:B------:R-:W2:Y:S01]  /*0100*/  LDG.E R11, desc[UR4][R2.64] ;  /* 0x00000004020b7981 */ /* 0x000ea2000c1e1900 */
[----:B------:R-:W-:-:S04]  /*0110*/  IADD3 R0, PT, PT, R0, 0x1, RZ ;  /* 0x0000000100007810 */ /* 0x000fc80007ffe0ff */
[----:B--2---:R-:W-:-:S13]  /*0120*/  ISETP.GE.AND P0, PT, R0, R11, PT ;  /* 0x0000000b0000720c */ /* 0x004fda0003f06270 */
[----:B0-----:R-:W-:Y:S05]  /*0130*/  @!P0 BRA `(.L_x_0) ;  /* 0xfffffffc00e08947 */ /* 0x001fea000383ffff */
[----:B------:R-:W-:Y:S05]  /*0140*/  EXIT ;  /* 0x000000000000794d */ /* 0x000fea0003800000 */
.L_x_1:
[----:B------:R-:W-:-:S00]  /*0150*/  BRA `(.L_x_1) ;  /* 0xfffffffc00fc7947 */ /* 0x000fc0000383ffff */
[----:B------:R-:W-:-:S00]  /*0160*/  NOP ;  /* 0x0000000000007918 */ /* 0x000fc00000000000 */
        /* <DEDUP_REMOVED lines=9> */
.L_x_9:


//--------------------- .text._Z26bucket_sort_compute_bucketPiS_S_i --------------------------
	.section	.text._Z26bucket_sort_compute_bucketPiS_S_i,"ax",@progbits
	.align	128
        .global         _Z26bucket_sort_compute_bucketPiS_S_i
        .type           _Z26bucket_sort_compute_bucketPiS_S_i,@function
        .size           _Z26bucket_sort_compute_bucketPiS_S_i,(.L_x_10 - _Z26bucket_sort_compute_bucketPiS_S_i)
        .other          _Z26bucket_sort_compute_bucketPiS_S_i,@"STO_CUDA_ENTRY STV_DEFAULT"
_Z26bucket_sort_compute_bucketPiS_S_i:
.text._Z26bucket_sort_compute_bucketPiS_S_i:
[----:B------:R-:W-:Y:S01]  /*0000*/  LDC R1, c[0x0][0x37c] ;  /* 0x0000df00ff017b82 */ /* 0x000fe20000000800 */
[----:B------:R-:W0:Y:S07]  /*0010*/  S2R R5, SR_TID.X ;  /* 0x0000000000057919 */ /* 0x000e2e0000002100 */
[----:B------:R-:W0:Y:S01]  /*0020*/  LDC.64 R2, c[0x0][0x380] ;  /* 0x0000e000ff027b82 */ /* 0x000e220000000a00 */
[----:B------:R-:W1:Y:S01]  /*0030*/  LDCU.64 UR6, c[0x0][0x358] ;  /* 0x00006b00ff0677ac */ /* 0x000e620008000a00 */
[----:B------:R-:W-:-:S06]  /*0040*/  IMAD.MOV.U32 R9, RZ, RZ, 0x1 ;  /* 0x00000001ff097424 */ /* 0x000fcc00078e00ff */
[----:B------:R-:W2:Y:S01]  /*0050*/  LDC R11, c[0x0][0x398] ;  /* 0x0000e600ff0b7b82 */ /* 0x000ea20000000800 */
[----:B0-----:R-:W-:-:S07]  /*0060*/  IMAD.WIDE.U32 R2, R5, 0x4, R2 ;  /* 0x0000000405027825 */ /* 0x001fce00078e0002 */
[----:B------:R-:W0:Y:S01]  /*0070*/  LDC.64 R4, c[0x0][0x388] ;  /* 0x0000e200ff047b82 */ /* 0x000e220000000a00 */
[----:B-1----:R-:W0:Y:S02]  /*0080*/  LDG.E R7, desc[UR6][R2.64] ;  /* 0x0000000602077981 */ /* 0x002e24000c1e1900 */
[----:B0-----:R-:W-:-:S05]  /*0090*/  IMAD.WIDE R4, R7, 0x4, R4 ;  /* 0x0000000407047825 */ /* 0x001fca00078e0204 */
[----:B------:R0:W-:Y:S04]  /*00a0*/  REDG.E.ADD.STRONG.GPU desc[UR6][R4.64], R9 ;  /* 0x000000090400798e */ /* 0x0001e8000c12e106 */
[----:B------:R-:W3:Y:S02]  /*00b0*/  LDG.E R0, desc[UR6][R2.64] ;  /* 0x0000000602007981 */ /* 0x000ee4000c1e1900 */
[----:B---3--:R-:W-:-:S05]  /*00c0*/  VIADD R6, R0, 0x1 ;  /* 0x0000000100067836 */ /* 0x008fca0000000000 */
[----:B--2---:R-:W-:-:S13]  /*00d0*/  ISETP.GE.AND P0, PT, R6, R11, PT ;  /* 0x0000000b0600720c */ /* 0x004fda0003f06270 */
[----:B0-----:R-:W-:Y:S05]  /*00e0*/  @P0 EXIT ;  /* 0x000000000000094d */ /* 0x001fea0003800000 */
[----:B------:R-:W-:Y:S01]  /*00f0*/  LOP3.LUT R2, RZ, R0, RZ, 0x33, !PT ;  /* 0x00000000ff027212 */ /* 0x000fe200078e33ff */
[----:B------:R-:W-:Y:S03]  /*0100*/  BSSY.RECONVERGENT B0, `(.L_x_2) ;  /* 0x0000011000007945 */ /* 0x000fe60003800200 */
[----:B------:R-:W-:-:S04]  /*0110*/  IADD3 R2, PT, PT, R2, R11, RZ ;  /* 0x0000000b02027210 */ /* 0x000fc80007ffe0ff */
[----:B------:R-:W-:-:S13]  /*0120*/  LOP3.LUT P0, R2, R2, 0x3, RZ, 0xc0, !PT ;  /* 0x0000000302027812 */ /* 0x000fda000780c0ff */
[----:B------:R-:W-:Y:S05]  /*0130*/  @!P0 BRA `(.L_x_3) ;  /* 0x0000000000348947 */ /* 0x000fea0003800000 */
[----:B------:R-:W0:Y:S01]  /*0140*/  LDC.64 R4, c[0x0][0x390] ;  /* 0x0000e400ff047b82 */ /* 0x000e220000000a00 */
[----:B------:R-:W-:Y:S01]  /*0150*/  BSSY.RECONVERGENT B1, `(.L_x_4) ;  /* 0x000000a000017945 */ /* 0x000fe20003800200 */
[----:B------:R-:W-:Y:S01]  /*0160*/  IMAD.MOV R7, RZ, RZ, -R2 ;  /* 0x000000ffff077224 */ /* 0x000fe200078e0a02 */
[----:B------:R-:W-:-:S07]  /*0170*/  MOV R8, R0 ;  /* 0x0000000000087202 */ /* 0x000fce0000000f00 */
.L_x_5:
[----:B------:R-:W-:Y:S02]  /*0180*/  VIADD R7, R7, 0x1 ;  /* 0x0000000107077836 */ /* 0x000fe40000000000 */
[----:B01----:R-:W-:-:S03]  /*0190*/  IMAD.WIDE R2, R6, 0x4, R4 ;  /* 0x0000000406027825 */ /* 0x003fc600078e0204 */
[----:B------:R-:W-:Y:S02]  /*01a0*/  ISETP.NE.AND P0, PT, R7, RZ, PT ;  /* 0x000000ff0700720c */ /* 0x000fe40003f05270 */
[----:B------:R1:W-:Y:S01]  /*01b0*/  REDG.E.ADD.STRONG.GPU desc[UR6][R2.64], R9 ;  /* 0x000000090200798e */ /* 0x0003e2000c12e106 */
[----:B------:R-:W-:Y:S01]  /*01c0*/  IADD3 R8, PT, PT, R8, 0x1, RZ ;  /* 0x0000000108087810 */ /* 0x000fe20007ffe0ff */
[----:B------:R-:W-:-:S09]  /*01d0*/  VIADD R6, R6, 0x1 ;  /* 0x0000000106067836 */ /* 0x000fd20000000000 */
[----:B------:R-:W-:Y:S05]  /*01e0*/  @P0 BRA `(.L_x_5) ;  /* 0xfffffffc00e40947 */ /* 0x000fea000383ffff */
[----:B------:R-:W-:Y:S05]  /*01f0*/  BSYNC.RECONVERGENT B1 ;  /* 0x0000000000017941 */ /* 0x000fea0003800200 */
.L_x_4:
[----:B------:R-:W-:-:S07]  /*0200*/  IADD3 R6, PT, PT, R8, 0x1, RZ ;  /* 0x0000000108067810 */ /* 0x000fce0007ffe0ff */
.L_x_3:
[----:B------:R-:W-:Y:S05]  /*0210*/  BSYNC.RECONVERGENT B0 ;  /* 0x0000000000007941 */ /* 0x000fea0003800200 */
.L_x_2:
[----:B------:R-:W-:-:S04]  /*0220*/  IADD3 R0, PT, PT, -R0, -0x2, R11 ;  /* 0xfffffffe00007810 */ /* 0x000fc80007ffe10b */
[----:B------:R-:W-:-:S13]  /*0230*/  ISETP.GE.U32.AND P0, PT, R0, 0x3, PT ;  /* 0x000000030000780c */ /* 0x000fda0003f06070 */
[----:B------:R-:W-:Y:S05]  /*0240*/  @!P0 EXIT ;  /* 0x000000000000894d */ /* 0x000fea0003800000 */
[----:B------:R-:W0:Y:S01]  /*0250*/  LDCU.64 UR4, c[0x0][0x390] ;  /* 0x00007200ff0477ac */ /* 0x000e220008000a00 */
[----:B------:R-:W-:Y:S01]  /*0260*/  IMAD.IADD R0, R6, 0x1, -R11 ;  /* 0x0000000106007824 */ /* 0x000fe200078e0a0b */
[----:B0-----:R-:W-:-:S04]  /*0270*/  UIADD3 UR4, UP0, UPT, UR4, 0x8, URZ ;  /* 0x0000000804047890 */ /* 0x001fc8000ff1e0ff */
[----:B------:R-:W-:Y:S02]  /*0280*/  UIADD3.X UR5, UPT, UPT, URZ, UR5, URZ, UP0, !UPT ;  /* 0x00000005ff057290 */ /* 0x000fe400087fe4ff */
[----:B------:R-:W-:-:S04]  /*0290*/  MOV R4, UR4 ;  /* 0x0000000400047c02 */ /* 0x000fc80008000f00 */
[----:B------:R-:W-:-:S07]  /*02a0*/  IMAD.U32 R5, RZ, RZ, UR5 ;  /* 0x00000005ff057e24 */ /* 0x000fce000f8e00ff */
.L_x_6:
[----:B------:R-:W-:Y:S01]  /*02b0*/  IADD3 R0, PT, PT, R0, 0x4, RZ ;  /* 0x0000000400007810 */ /* 0x000fe20007ffe0ff */
[----:B01----:R-:W-:-:S03]  /*02c0*/  IMAD.WIDE R2, R6, 0x4, R4 ;  /* 0x0000000406027825 */ /* 0x003fc600078e0204 */
[----:B------:R-:W-:Y:S02]  /*02d0*/  ISETP.NE.AND P0, PT, R0, RZ, PT ;  /* 0x000000ff0000720c */ /* 0x000fe40003f05270 */
[----:B------:R0:W-:Y:S04]  /*02e0*/  REDG.E.ADD.STRONG.GPU desc[UR6][R2.64+-0x8], R9 ;  /* 0xfffff8090200798e */ /* 0x0001e8000c12e106 */
[----:B------:R0:W-:Y:S04]  /*02f0*/  REDG.E.ADD.STRONG.GPU desc[UR6][R2.64+-0x4], R9 ;  /* 0xfffffc090200798e */ /* 0x0001e8000c12e106 */
[----:B------:R0:W-:Y:S01]  /*0300*/  REDG.E.ADD.STRONG.GPU desc[UR6][R2.64], R9 ;  /* 0x000000090200798e */ /* 0x0001e2000c12e106 */
[----:B------:R-:W-:-:S03]  /*0310*/  VIADD R6, R6, 0x4 ;  /* 0x0000000406067836 */ /* 0x000fc60000000000 */
[----:B------:R0:W-:Y:S01]  /*0320*/  REDG.E.ADD.STRONG.GPU desc[UR6][R2.64+0x4], R9 ;  /* 0x000004090200798e */ /* 0x0001e2000c12e106 */
[----:B------:R-:W-:Y:S05]  /*0330*/  @P0 BRA `(.L_x_6) ;  /* 0xfffffffc00dc0947 */ /* 0x000fea000383ffff */
[----:B------:R-:W-:Y:S05]  /*0340*/  EXIT ;  /* 0x000000000000794d */ /* 0x000fea0003800000 */
.L_x_7:
        /* <DEDUP_REMOVED lines=11> */
.L_x_10:


//--------------------- .text._Z16bucket_sort_initPiS_ --------------------------
	.section	.text._Z16bucket_sort_initPiS_,"ax",@progbits
	.align	128
        .global         _Z16bucket_sort_initPiS_
        .type           _Z16bucket_sort_initPiS_,@function
        .size           _Z16bucket_sort_initPiS_,(.L_x_11 - _Z16bucket_sort_initPiS_)
        .other          _Z16bucket_sort_initPiS_,@"STO_CUDA_ENTRY STV_DEFAULT"
_Z16bucket_sort_initPiS_:
.text._Z16bucket_sort_initPiS_:
[----:B------:R-:W-:Y:S01]  /*0000*/  LDC R1, c[0x0][0x37c] ;  /* 0x0000df00ff017b82 */ /* 0x000fe20000000800 */
[----:B------:R-:W0:Y:S07]  /*0010*/  S2R R7, SR_TID.X ;  /* 0x0000000000077919 */ /* 0x000e2e0000002100 */
[----:B------:R-:W0:Y:S01]  /*0020*/  LDC.64 R2, c[0x0][0x380] ;  /* 0x0000e000ff027b82 */ /* 0x000e220000000a00 */
[----:B------:R-:W1:Y:S07]  /*0030*/  LDCU.64 UR4, c[0x0][0x358] ;  /* 0x00006b00ff0477ac */ /* 0x000e6e0008000a00 */
[----:B------:R-:W2:Y:S01]  /*0040*/  LDC.64 R4, c[0x0][0x388] ;  /* 0x0000e200ff047b82 */ /* 0x000ea20000000a00 */
[----:B0-----:R-:W-:-:S04]  /*0050*/  IMAD.WIDE.U32 R2, R7, 0x4, R2 ;  /* 0x0000000407027825 */ /* 0x001fc800078e0002 */
[----:B--2---:R-:W-:Y:S01]  /*0060*/  IMAD.WIDE.U32 R4, R7, 0x4, R4 ;  /* 0x0000000407047825 */ /* 0x004fe200078e0004 */
[----:B-1----:R-:W-:Y:S04]  /*0070*/  STG.E desc[UR4][R2.64], RZ ;  /* 0x000000ff02007986 */ /* 0x002fe8000c101904 */
[----:B------:R-:W-:Y:S01]  /*0080*/  STG.E desc[UR4][R4.64], RZ ;  /* 0x000000ff04007986 */ /* 0x000fe2000c101904 */
[----:B------:R-:W-:Y:S05]  /*0090*/  EXIT ;  /* 0x000000000000794d */ /* 0x000fea0003800000 */
.L_x_8:
        /* <DEDUP_REMOVED lines=14> */
.L_x_11:


//--------------------- .nv.shared.reserved.0     --------------------------
	.section	.nv.shared.reserved.0,"aw",@nobits
	.weak		__nv_reservedSMEM_offset_0_alias
	.size		__nv_reservedSMEM_offset_0_alias, 0, 64
	.other		__nv_reservedSMEM_offset_0_alias,@"STO_CUDA_RESERVED_SHARED STV_DEFAULT"
__nv_reservedSMEM_offset_0_alias:
	.zero		0
	.zero		64


//--------------------- .nv.constant0._Z11bucket_sortPiS_S_ --------------------------
	.section	.nv.constant0._Z11bucket_sortPiS_S_,"a",@progbits
	.sectionflags	@""
	.align	4
.nv.constant0._Z11bucket_sortPiS_S_:
	.zero		920


//--------------------- .nv.constant0._Z26bucket_sort_compute_bucketPiS_S_i --------------------------
	.section	.nv.constant0._Z26bucket_sort_compute_bucketPiS_S_i,"a",@progbits
	.sectionflags	@""
	.align	4
.nv.constant0._Z26bucket_sort_compute_bucketPiS_S_i:
	.zero		924


//--------------------- .nv.constant0._Z16bucket_sort_initPiS_ --------------------------
	.section	.nv.constant0._Z16bucket_sort_initPiS_,"a",@progbits
	.sectionflags	@""
	.align	4
.nv.constant0._Z16bucket_sort_initPiS_:
	.zero		912


//--------------------- SYMBOLS --------------------------

	.type		.nv.reservedSmem.offset0,@object
	.size		.nv.reservedSmem.offset0,0x4
